	.headerflags	@"EF_CUDA_TEXMODE_UNIFIED EF_CUDA_64BIT_ADDRESS EF_CUDA_ACCELERATORS EF_CUDA_SM90 EF_CUDA_VIRTUAL_SM(EF_CUDA_SM90)"
	.elftype	@"ET_EXEC"


//--------------------- .nv.info                  --------------------------
	.section	.nv.info,"",@"SHT_CUDA_INFO"
	.align	4


	//----- nvinfo : EIATTR_REGCOUNT
	.align		4
        /*0000*/ 	.byte	0x04, 0x2f
        /*0002*/ 	.short	(.L_1 - .L_0)
	.align		4
.L_0:
        /*0004*/ 	.word	index@(triton_poi_fused_dot_2)
        /*0008*/ 	.word	0x00000010


	//----- nvinfo : EIATTR_MIN_STACK_SIZE
	.align		4
.L_1:
        /*000c*/ 	.byte	0x04, 0x12
        /*000e*/ 	.short	(.L_3 - .L_2)
	.align		4
.L_2:
        /*0010*/ 	.word	index@(triton_poi_fused_dot_2)
        /*0014*/ 	.word	0x00000000


	//----- nvinfo : EIATTR_FRAME_SIZE
	.align		4
.L_3:
        /*0018*/ 	.byte	0x04, 0x11
        /*001a*/ 	.short	(.L_5 - .L_4)
	.align		4
.L_4:
        /*001c*/ 	.word	index@(triton_poi_fused_dot_2)
        /*0020*/ 	.word	0x00000000


	//----- nvinfo : EIATTR_MIN_STACK_SIZE
	.align		4
.L_5:
        /*0024*/ 	.byte	0x04, 0x12
        /*0026*/ 	.short	(.L_7 - .L_6)
	.align		4
.L_6:
        /*0028*/ 	.word	index@(triton_poi_fused_dot_2)
        /*002c*/ 	.word	0x00000000
.L_7:


//--------------------- .nv.info.triton_poi_fused_dot_2 --------------------------
	.section	.nv.info.triton_poi_fused_dot_2,"",@"SHT_CUDA_INFO"
	.sectionflags	@""
	.align	4


	//----- nvinfo : EIATTR_CUDA_API_VERSION
	.align		4
        /*0000*/ 	.byte	0x04, 0x37
        /*0002*/ 	.short	(.L_9 - .L_8)
.L_8:
        /*0004*/ 	.word	0x0000007c


	//----- nvinfo : EIATTR_KPARAM_INFO
	.align		4
.L_9:
        /*0008*/ 	.byte	0x04, 0x17
        /*000a*/ 	.short	(.L_11 - .L_10)
.L_10:
        /*000c*/ 	.word	0x00000000
        /*0010*/ 	.short	0x0002
        /*0012*/ 	.short	0x0010
        /*0014*/ 	.byte	0x00, 0xf4, 0x21, 0x00


	//----- nvinfo : EIATTR_KPARAM_INFO
	.align		4
.L_11:
        /*0018*/ 	.byte	0x04, 0x17
        /*001a*/ 	.short	(.L_13 - .L_12)
.L_12:
        /*001c*/ 	.word	0x00000000
        /*0020*/ 	.short	0x0001
        /*0022*/ 	.short	0x0008
        /*0024*/ 	.byte	0x00, 0xf4, 0x21, 0x00


	//----- nvinfo : EIATTR_KPARAM_INFO
	.align		4
.L_13:
        /*0028*/ 	.byte	0x04, 0x17
        /*002a*/ 	.short	(.L_15 - .L_14)
.L_14:
        /*002c*/ 	.word	0x00000000
        /*0030*/ 	.short	0x0000
        /*0032*/ 	.short	0x0000
        /*0034*/ 	.byte	0x00, 0xf4, 0x21, 0x00


	//----- nvinfo : EIATTR_SPARSE_MMA_MASK
	.align		4
.L_15:
        /*0038*/ 	.byte	0x03, 0x50
        /*003a*/ 	.short	0x0000


	//----- nvinfo : EIATTR_MAXREG_COUNT
	.align		4
        /*003c*/ 	.byte	0x03, 0x1b
        /*003e*/ 	.short	0x00ff


	//----- nvinfo : EIATTR_EXIT_INSTR_OFFSETS
	.align		4
        /*0040*/ 	.byte	0x04, 0x1c
        /*0042*/ 	.short	(.L_17 - .L_16)


	//   ....[0]....
.L_16:
        /*0044*/ 	.word	0x000000e0


	//   ....[1]....
        /*0048*/ 	.word	0x00000150


	//----- nvinfo : EIATTR_REQNTID
	.align		4
.L_17:
        /*004c*/ 	.byte	0x04, 0x10
        /*004e*/ 	.short	(.L_19 - .L_18)
.L_18:
        /*0050*/ 	.word	0x00000020
        /*0054*/ 	.word	0x00000001
        /*0058*/ 	.word	0x00000001


	//----- nvinfo : EIATTR_CBANK_PARAM_SIZE
	.align		4
.L_19:
        /*005c*/ 	.byte	0x03, 0x19
        /*005e*/ 	.short	0x0018


	//----- nvinfo : EIATTR_PARAM_CBANK
	.align		4
        /*0060*/ 	.byte	0x04, 0x0a
        /*0062*/ 	.short	(.L_21 - .L_20)
	.align		4
.L_20:
        /*0064*/ 	.word	index@(.nv.constant0.triton_poi_fused_dot_2)
        /*0068*/ 	.short	0x0210
        /*006a*/ 	.short	0x0018


	//----- nvinfo : EIATTR_SW_WAR
	.align		4
.L_21:
        /*006c*/ 	.byte	0x04, 0x36
        /*006e*/ 	.short	(.L_23 - .L_22)
.L_22:
        /*0070*/ 	.word	0x00000008
.L_23:


//--------------------- .nv.callgraph             --------------------------
	.section	.nv.callgraph,"",@"SHT_CUDA_CALLGRAPH"
	.align	4
	.sectionentsize	8
	.align		4
        /*0000*/ 	.word	0x00000000
	.align		4
        /*0004*/ 	.word	0xffffffff
	.align		4
        /*0008*/ 	.word	0x00000000
	.align		4
        /*000c*/ 	.word	0xfffffffe
	.align		4
        /*0010*/ 	.word	0x00000000
	.align		4
        /*0014*/ 	.word	0xfffffffd
	.align		4
        /*0018*/ 	.word	0x00000000
	.align		4
        /*001c*/ 	.word	0xfffffffc


//--------------------- .text.triton_poi_fused_dot_2 --------------------------
	.section	.text.triton_poi_fused_dot_2,"ax",@progbits
	.align	128
        .global         triton_poi_fused_dot_2
        .type           triton_poi_fused_dot_2,@function
        .size           triton_poi_fused_dot_2,(.L_x_1 - triton_poi_fused_dot_2)
        .other          triton_poi_fused_dot_2,@"STO_CUDA_ENTRY STV_DEFAULT"
triton_poi_fused_dot_2:
.text.triton_poi_fused_dot_2:
[----:B------:R-:W0:Y:S02]  /*0000*/  LDC R1, c[0x0][0x28] ;  /* 0x00000a00ff017b82 */ /* 0x000e240000000800 */
[----:B------:R-:W1:Y:S01]  /*0010*/  LDC.64 R2, c[0x0][0x210] ;  /* 0x00008400ff027b82 */ /* 0x000e620000000a00 */
[----:B------:R-:W-:-:S07]  /*0020*/  ULDC.64 UR4, c[0x0][0x208] ;  /* 0x0000820000047ab9 */ /* 0x000fce0000000a00 */
[----:B------:R-:W2:Y:S01]  /*0030*/  LDC.64 R4, c[0x0][0x218] ;  /* 0x00008600ff047b82 */ /* 0x000ea20000000a00 */
[----:B-1----:R1:W5:Y:S04]  /*0040*/  LDG.E R6, desc[UR4][R2.64+0x4] ;  /* 0x0000040402067981 */ /* 0x002368000c1e1900 */
[----:B------:R1:W5:Y:S04]  /*0050*/  LDG.E R0, desc[UR4][R2.64] ;  /* 0x0000000402007981 */ /* 0x000368000c1e1900 */
[----:B--2---:R1:W5:Y:S04]  /*0060*/  LDG.E R9, desc[UR4][R4.64+0x4] ;  /* 0x0000040404097981 */ /* 0x004368000c1e1900 */
[----:B------:R1:W5:Y:S04]  /*0070*/  LDG.E R7, desc[UR4][R4.64] ;  /* 0x0000000404077981 */ /* 0x000368000c1e1900 */
[----:B------:R1:W5:Y:S04]  /*0080*/  LDG.E R8, desc[UR4][R2.64+0x8] ;  /* 0x0000080402087981 */ /* 0x000368000c1e1900 */
[----:B------:R1:W5:Y:S04]  /*0090*/  LDG.E R11, desc[UR4][R4.64+0x8] ;  /* 0x00000804040b7981 */ /* 0x000368000c1e1900 */
[----:B------:R1:W5:Y:S04]  /*00a0*/  LDG.E R10, desc[UR4][R2.64+0xc] ;  /* 0x00000c04020a7981 */ /* 0x000368000c1e1900 */
[----:B------:R1:W5:Y:S01]  /*00b0*/  LDG.E R13, desc[UR4][R4.64+0xc] ;  /* 0x00000c04040d7981 */ /* 0x000362000c1e1900 */
[----:B------:R-:W2:Y:S02]  /*00c0*/  S2R R12, SR_TID.X ;  /* 0x00000000000c7919 */ /* 0x000ea40000002100 */
[----:B--2---:R-:W-:-:S13]  /*00d0*/  LOP3.LUT P0, RZ, R12, 0x1f, RZ, 0xc0, !PT ;  /* 0x0000001f0cff7812 */ /* 0x004fda000780c0ff */
[----:B-1----:R-:W-:Y:S05]  /*00e0*/  @P0 EXIT ;  /* 0x000000000000094d */ /* 0x002fea0003800000 */
[----:B------:R-:W0:Y:S01]  /*00f0*/  LDC.64 R2, c[0x0][0x220] ;  /* 0x00008800ff027b82 */ /* 0x000e220000000a00 */
[----:B-----5:R-:W-:-:S04]  /*0100*/  FMUL R9, R6, R9 ;  /* 0x0000000906097220 */ /* 0x020fc80000400000 */
[----:B------:R-:W-:-:S04]  /*0110*/  FFMA R7, R0, R7, R9 ;  /* 0x0000000700077223 */ /* 0x000fc80000000009 */
[----:B------:R-:W-:-:S04]  /*0120*/  FFMA R7, R8, R11, R7 ;  /* 0x0000000b08077223 */ /* 0x000fc80000000007 */
[----:B------:R-:W-:-:S05]  /*0130*/  FFMA R7, R10, R13, R7 ;  /* 0x0000000d0a077223 */ /* 0x000fca0000000007 */
[----:B0-----:R-:W-:Y:S01]  /*0140*/  STG.E desc[UR4][R2.64], R7 ;  /* 0x0000000702007986 */ /* 0x001fe2000c101904 */
[----:B------:R-:W-:Y:S05]  /*0150*/  EXIT ;  /* 0x000000000000794d */ /* 0x000fea0003800000 */
.L_x_0:
[----:B------:R-:W-:-:S00]  /*0160*/  BRA `(.L_x_0) ;  /* 0xfffffffc00fc7947 */ /* 0x000fc0000383ffff */
[----:B------:R-:W-:-:S00]  /*0170*/  NOP ;  /* 0x0000000000007918 */ /* 0x000fc00000000000 */
        /* <DEDUP_REMOVED lines=8> */
.L_x_1:


//--------------------- .nv.constant0.triton_poi_fused_dot_2 --------------------------
	.section	.nv.constant0.triton_poi_fused_dot_2,"a",@progbits
	.sectionflags	@""
	.align	4
.nv.constant0.triton_poi_fused_dot_2:
	.zero		552
